	.headerflags	@"EF_CUDA_TEXMODE_UNIFIED EF_CUDA_64BIT_ADDRESS EF_CUDA_ACCELERATORS EF_CUDA_SM90 EF_CUDA_VIRTUAL_SM(EF_CUDA_SM90)"
	.elftype	@"ET_EXEC"


//--------------------- .nv.info                  --------------------------
	.section	.nv.info,"",@"SHT_CUDA_INFO"
	.align	4


	//----- nvinfo : EIATTR_REGCOUNT
	.align		4
        /*0000*/ 	.byte	0x04, 0x2f
        /*0002*/ 	.short	(.L_2 - .L_1)
	.align		4
.L_1:
        /*0004*/ 	.word	index@(triton_per_fused__native_batch_norm_legit_add_6)
        /*0008*/ 	.word	0x00000020


	//----- nvinfo : EIATTR_MIN_STACK_SIZE
	.align		4
.L_2:
        /*000c*/ 	.byte	0x04, 0x12
        /*000e*/ 	.short	(.L_4 - .L_3)
	.align		4
.L_3:
        /*0010*/ 	.word	index@(triton_per_fused__native_batch_norm_legit_add_6)
        /*0014*/ 	.word	0x00000000


	//----- nvinfo : EIATTR_FRAME_SIZE
	.align		4
.L_4:
        /*0018*/ 	.byte	0x04, 0x11
        /*001a*/ 	.short	(.L_6 - .L_5)
	.align		4
.L_5:
        /*001c*/ 	.word	index@(triton_per_fused__native_batch_norm_legit_add_6)
        /*0020*/ 	.word	0x00000000


	//----- nvinfo : EIATTR_MIN_STACK_SIZE
	.align		4
.L_6:
        /*0024*/ 	.byte	0x04, 0x12
        /*0026*/ 	.short	(.L_8 - .L_7)
	.align		4
.L_7:
        /*0028*/ 	.word	index@(triton_per_fused__native_batch_norm_legit_add_6)
        /*002c*/ 	.word	0x00000000
.L_8:


//--------------------- .nv.info.triton_per_fused__native_batch_norm_legit_add_6 --------------------------
	.section	.nv.info.triton_per_fused__native_batch_norm_legit_add_6,"",@"SHT_CUDA_INFO"
	.sectionflags	@""
	.align	4


	//----- nvinfo : EIATTR_CUDA_API_VERSION
	.align		4
        /*0000*/ 	.byte	0x04, 0x37
        /*0002*/ 	.short	(.L_10 - .L_9)
.L_9:
        /*0004*/ 	.word	0x0000007c


	//----- nvinfo : EIATTR_KPARAM_INFO
	.align		4
.L_10:
        /*0008*/ 	.byte	0x04, 0x17
        /*000a*/ 	.short	(.L_12 - .L_11)
.L_11:
        /*000c*/ 	.word	0x00000000
        /*0010*/ 	.short	0x0006
        /*0012*/ 	.short	0x002c
        /*0014*/ 	.byte	0x00, 0xf0, 0x11, 0x00


	//----- nvinfo : EIATTR_KPARAM_INFO
	.align		4
.L_12:
        /*0018*/ 	.byte	0x04, 0x17
        /*001a*/ 	.short	(.L_14 - .L_13)
.L_13:
        /*001c*/ 	.word	0x00000000
        /*0020*/ 	.short	0x0005
        /*0022*/ 	.short	0x0028
        /*0024*/ 	.byte	0x00, 0xf0, 0x11, 0x00


	//----- nvinfo : EIATTR_KPARAM_INFO
	.align		4
.L_14:
        /*0028*/ 	.byte	0x04, 0x17
        /*002a*/ 	.short	(.L_16 - .L_15)
.L_15:
        /*002c*/ 	.word	0x00000000
        /*0030*/ 	.short	0x0004
        /*0032*/ 	.short	0x0020
        /*0034*/ 	.byte	0x00, 0xf4, 0x21, 0x00


	//----- nvinfo : EIATTR_KPARAM_INFO
	.align		4
.L_16:
        /*0038*/ 	.byte	0x04, 0x17
        /*003a*/ 	.short	(.L_18 - .L_17)
.L_17:
        /*003c*/ 	.word	0x00000000
        /*0040*/ 	.short	0x0003
        /*0042*/ 	.short	0x0018
        /*0044*/ 	.byte	0x00, 0xf4, 0x21, 0x00


	//----- nvinfo : EIATTR_KPARAM_INFO
	.align		4
.L_18:
        /*0048*/ 	.byte	0x04, 0x17
        /*004a*/ 	.short	(.L_20 - .L_19)
.L_19:
        /*004c*/ 	.word	0x00000000
        /*0050*/ 	.short	0x0002
        /*0052*/ 	.short	0x0010
        /*0054*/ 	.byte	0x00, 0xf4, 0x21, 0x00


	//----- nvinfo : EIATTR_KPARAM_INFO
	.align		4
.L_20:
        /*0058*/ 	.byte	0x04, 0x17
        /*005a*/ 	.short	(.L_22 - .L_21)
.L_21:
        /*005c*/ 	.word	0x00000000
        /*0060*/ 	.short	0x0001
        /*0062*/ 	.short	0x0008
        /*0064*/ 	.byte	0x00, 0xf4, 0x21, 0x00


	//----- nvinfo : EIATTR_KPARAM_INFO
	.align		4
.L_22:
        /*0068*/ 	.byte	0x04, 0x17
        /*006a*/ 	.short	(.L_24 - .L_23)
.L_23:
        /*006c*/ 	.word	0x00000000
        /*0070*/ 	.short	0x0000
        /*0072*/ 	.short	0x0000
        /*0074*/ 	.byte	0x00, 0xf4, 0x21, 0x00


	//----- nvinfo : EIATTR_SPARSE_MMA_MASK
	.align		4
.L_24:
        /*0078*/ 	.byte	0x03, 0x50
        /*007a*/ 	.short	0x0000


	//----- nvinfo : EIATTR_MAXREG_COUNT
	.align		4
        /*007c*/ 	.byte	0x03, 0x1b
        /*007e*/ 	.short	0x00ff


	//----- nvinfo : EIATTR_COOP_GROUP_MASK_REGIDS
	.align		4
        /*0080*/ 	.byte	0x04, 0x29
        /*0082*/ 	.short	(.L_26 - .L_25)


	//   ....[0]....
.L_25:
        /*0084*/ 	.word	0xffffffff


	//   ....[1]....
        /*0088*/ 	.word	0xffffffff


	//   ....[2]....
        /*008c*/ 	.word	0xffffffff


	//   ....[3]....
        /*0090*/ 	.word	0xffffffff


	//   ....[4]....
        /*0094*/ 	.word	0xffffffff


	//   ....[5]....
        /*0098*/ 	.word	0xffffffff


	//   ....[6]....
        /*009c*/ 	.word	0xffffffff


	//   ....[7]....
        /*00a0*/ 	.word	0xffffffff


	//   ....[8]....
        /*00a4*/ 	.word	0xffffffff


	//   ....[9]....
        /*00a8*/ 	.word	0xffffffff


	//   ....[10]....
        /*00ac*/ 	.word	0xffffffff


	//   ....[11]....
        /*00b0*/ 	.word	0xffffffff


	//   ....[12]....
        /*00b4*/ 	.word	0xffffffff


	//   ....[13]....
        /*00b8*/ 	.word	0xffffffff


	//----- nvinfo : EIATTR_COOP_GROUP_INSTR_OFFSETS
	.align		4
.L_26:
        /*00bc*/ 	.byte	0x04, 0x28
        /*00be*/ 	.short	(.L_28 - .L_27)


	//   ....[0]....
.L_27:
        /*00c0*/ 	.word	0x000002d0


	//   ....[1]....
        /*00c4*/ 	.word	0x000002e0


	//   ....[2]....
        /*00c8*/ 	.word	0x00000310


	//   ....[3]....
        /*00cc*/ 	.word	0x00000320


	//   ....[4]....
        /*00d0*/ 	.word	0x00000360


	//   ....[5]....
        /*00d4*/ 	.word	0x00000380


	//   ....[6]....
        /*00d8*/ 	.word	0x00000600


	//   ....[7]....
        /*00dc*/ 	.word	0x000006e0


	//   ....[8]....
        /*00e0*/ 	.word	0x000006f0


	//   ....[9]....
        /*00e4*/ 	.word	0x00000720


	//   ....[10]....
        /*00e8*/ 	.word	0x00000730


	//   ....[11]....
        /*00ec*/ 	.word	0x00000780


	//   ....[12]....
        /*00f0*/ 	.word	0x00000790


	//   ....[13]....
        /*00f4*/ 	.word	0x00000840


	//----- nvinfo : EIATTR_EXIT_INSTR_OFFSETS
	.align		4
.L_28:
        /*00f8*/ 	.byte	0x04, 0x1c
        /*00fa*/ 	.short	(.L_30 - .L_29)


	//   ....[0]....
.L_29:
        /*00fc*/ 	.word	0x00000b40


	//   ....[1]....
        /*0100*/ 	.word	0x00000b70


	//----- nvinfo : EIATTR_REQNTID
	.align		4
.L_30:
        /*0104*/ 	.byte	0x04, 0x10
        /*0106*/ 	.short	(.L_32 - .L_31)
.L_31:
        /*0108*/ 	.word	0x00000040
        /*010c*/ 	.word	0x00000001
        /*0110*/ 	.word	0x00000001


	//----- nvinfo : EIATTR_CBANK_PARAM_SIZE
	.align		4
.L_32:
        /*0114*/ 	.byte	0x03, 0x19
        /*0116*/ 	.short	0x0030


	//----- nvinfo : EIATTR_PARAM_CBANK
	.align		4
        /*0118*/ 	.byte	0x04, 0x0a
        /*011a*/ 	.short	(.L_34 - .L_33)
	.align		4
.L_33:
        /*011c*/ 	.word	index@(.nv.constant0.triton_per_fused__native_batch_norm_legit_add_6)
        /*0120*/ 	.short	0x0210
        /*0122*/ 	.short	0x0030


	//----- nvinfo : EIATTR_SW_WAR
	.align		4
.L_34:
        /*0124*/ 	.byte	0x04, 0x36
        /*0126*/ 	.short	(.L_36 - .L_35)
.L_35:
        /*0128*/ 	.word	0x00000008
.L_36:


//--------------------- .nv.callgraph             --------------------------
	.section	.nv.callgraph,"",@"SHT_CUDA_CALLGRAPH"
	.align	4
	.sectionentsize	8
	.align		4
        /*0000*/ 	.word	0x00000000
	.align		4
        /*0004*/ 	.word	0xffffffff
	.align		4
        /*0008*/ 	.word	0x00000000
	.align		4
        /*000c*/ 	.word	0xfffffffe
	.align		4
        /*0010*/ 	.word	0x00000000
	.align		4
        /*0014*/ 	.word	0xfffffffd
	.align		4
        /*0018*/ 	.word	0x00000000
	.align		4
        /*001c*/ 	.word	0xfffffffc


//--------------------- .nv.constant4             --------------------------
	.section	.nv.constant4,"a",@progbits
	.align	8
	.align		8
.nv.constant4:
        /*0000*/ 	.dword	_$_str


//--------------------- .text.triton_per_fused__native_batch_norm_legit_add_6 --------------------------
	.section	.text.triton_per_fused__native_batch_norm_legit_add_6,"ax",@progbits
	.sectionflags	@"SHF_BARRIERS=1"
	.align	128
        .global         triton_per_fused__native_batch_norm_legit_add_6
        .type           triton_per_fused__native_batch_norm_legit_add_6,@function
        .size           triton_per_fused__native_batch_norm_legit_add_6,(.L_x_1 - triton_per_fused__native_batch_norm_legit_add_6)
        .other          triton_per_fused__native_batch_norm_legit_add_6,@"STO_CUDA_ENTRY STV_DEFAULT"
triton_per_fused__native_batch_norm_legit_add_6:
.text.triton_per_fused__native_batch_norm_legit_add_6:
[----:B------:R-:W0:Y:S02]  /*0000*/  LDC R1, c[0x0][0x28] ;  /* 0x00000a00ff017b82 */ /* 0x000e240000000800 */
[----:B------:R-:W1:Y:S01]  /*0010*/  S2R R0, SR_CTAID.X ;  /* 0x0000000000007919 */ /* 0x000e620000002500 */
[----:B------:R-:W2:Y:S01]  /*0020*/  LDC.64 R4, c[0x0][0x210] ;  /* 0x00008400ff047b82 */ /* 0x000ea20000000a00 */
[----:B------:R-:W-:Y:S01]  /*0030*/  ULDC.64 UR6, c[0x0][0x208] ;  /* 0x0000820000067ab9 */ /* 0x000fe20000000a00 */
[----:B------:R-:W3:Y:S06]  /*0040*/  S2R R7, SR_TID.X ;  /* 0x0000000000077919 */ /* 0x000eec0000002100 */
[----:B------:R-:W4:Y:S01]  /*0050*/  LDC.64 R14, c[0x0][0x218] ;  /* 0x00008600ff0e7b82 */ /* 0x000f220000000a00 */
[----:B-1----:R-:W-:-:S02]  /*0060*/  IMAD.SHL.U32 R0, R0, 0x8, RZ ;  /* 0x0000000800007824 */ /* 0x002fc400078e00ff */
[C---:B---3--:R-:W-:Y:S01]  /*0070*/  IMAD.SHL.U32 R17, R7.reuse, 0x2, RZ ;  /* 0x0000000207117824 */ /* 0x048fe200078e00ff */
[----:B------:R-:W-:Y:S02]  /*0080*/  SHF.R.U32.HI R6, RZ, 0x2, R7 ;  /* 0x00000002ff067819 */ /* 0x000fe40000011607 */
[----:B------:R-:W-:Y:S02]  /*0090*/  LOP3.LUT R9, R7, 0x20, RZ, 0xc0, !PT ;  /* 0x0000002007097812 */ /* 0x000fe400078ec0ff */
[----:B------:R-:W-:Y:S02]  /*00a0*/  LOP3.LUT R2, R0, 0x6, R17, 0xf8, !PT ;  /* 0x0000000600027812 */ /* 0x000fe400078ef811 */
[----:B------:R-:W-:Y:S02]  /*00b0*/  SGXT.U32 R6, R6, 0x3 ;  /* 0x000000030606781a */ /* 0x000fe40000000000 */
[----:B------:R-:W-:Y:S02]  /*00c0*/  SHF.R.S32.HI R3, RZ, 0x1f, R2 ;  /* 0x0000001fff037819 */ /* 0x000fe40000011402 */
[----:B------:R-:W-:-:S02]  /*00d0*/  ISETP.GE.AND P2, PT, R2, 0x400, PT ;  /* 0x000004000200780c */ /* 0x000fc40003f46270 */
[----:B------:R-:W-:Y:S02]  /*00e0*/  LEA.HI R8, R3, R2, RZ, 0x8 ;  /* 0x0000000203087211 */ /* 0x000fe400078f40ff */
[----:B------:R-:W-:Y:S02]  /*00f0*/  SHF.R.U32.HI R3, RZ, 0x2, R9 ;  /* 0x00000002ff037819 */ /* 0x000fe40000011609 */
[C---:B------:R-:W-:Y:S01]  /*0100*/  LOP3.LUT R13, R8.reuse, 0xffffff00, RZ, 0xc0, !PT ;  /* 0xffffff00080d7812 */ /* 0x040fe200078ec0ff */
[----:B------:R-:W-:Y:S01]  /*0110*/  IMAD.SHL.U32 R8, R8, 0x10, RZ ;  /* 0x0000001008087824 */ /* 0x000fe200078e00ff */
[----:B------:R-:W-:-:S03]  /*0120*/  LOP3.LUT R6, R6, R3, RZ, 0xfc, !PT ;  /* 0x0000000306067212 */ /* 0x000fc600078efcff */
[----:B------:R-:W-:Y:S01]  /*0130*/  IMAD.IADD R13, R2, 0x1, -R13 ;  /* 0x00000001020d7824 */ /* 0x000fe200078e0a0d */
[----:B------:R-:W-:Y:S02]  /*0140*/  LOP3.LUT R8, R8, 0xfffff000, RZ, 0xc0, !PT ;  /* 0xfffff00008087812 */ /* 0x000fe400078ec0ff */
[----:B------:R-:W-:Y:S01]  /*0150*/  CS2R R2, SRZ ;  /* 0x0000000000027805 */ /* 0x000fe2000001ff00 */
[----:B------:R-:W-:-:S04]  /*0160*/  IMAD R13, R6, 0x100, R13 ;  /* 0x00000100060d7824 */ /* 0x000fc800078e020d */
[----:B------:R-:W-:-:S04]  /*0170*/  IMAD.IADD R13, R8, 0x1, R13 ;  /* 0x00000001080d7824 */ /* 0x000fc800078e020d */
[----:B--2---:R-:W-:-:S05]  /*0180*/  IMAD.WIDE R4, R13, 0x4, R4 ;  /* 0x000000040d047825 */ /* 0x004fca00078e0204 */
[----:B------:R-:W2:Y:S01]  /*0190*/  @!P2 LDG.E.64 R2, desc[UR6][R4.64] ;  /* 0x000000060402a981 */ /* 0x000ea2000c1e1b00 */
[----:B------:R-:W-:Y:S02]  /*01a0*/  SHF.R.U32.HI R8, RZ, 0x3, R7 ;  /* 0x00000003ff087819 */ /* 0x000fe40000011607 */
[----:B------:R-:W-:Y:S02]  /*01b0*/  SHF.R.U32.HI R19, RZ, 0x3, R9 ;  /* 0x00000003ff137819 */ /* 0x000fe40000011609 */
[----:B------:R-:W-:Y:S02]  /*01c0*/  SGXT.U32 R8, R8, 0x2 ;  /* 0x000000020808781a */ /* 0x000fe40000000000 */
[----:B------:R-:W-:Y:S02]  /*01d0*/  LOP3.LUT R12, R17, 0xe, RZ, 0xc0, !PT ;  /* 0x0000000e110c7812 */ /* 0x000fe400078ec0ff */
[----:B------:R-:W-:-:S04]  /*01e0*/  LOP3.LUT R19, R8, R19, RZ, 0xfc, !PT ;  /* 0x0000001308137212 */ /* 0x000fc800078efcff */
[----:B------:R-:W-:-:S04]  /*01f0*/  LOP3.LUT R9, R19, R0, RZ, 0xfc, !PT ;  /* 0x0000000013097212 */ /* 0x000fc800078efcff */
[C---:B------:R-:W-:Y:S01]  /*0200*/  ISETP.GE.AND P1, PT, R9.reuse, 0x400, PT ;  /* 0x000004000900780c */ /* 0x040fe20003f26270 */
[----:B------:R-:W-:Y:S01]  /*0210*/  IMAD R9, R9, 0x10, R12 ;  /* 0x0000001009097824 */ /* 0x000fe200078e020c */
[----:B------:R-:W-:-:S03]  /*0220*/  CS2R R12, SRZ ;  /* 0x00000000000c7805 */ /* 0x000fc6000001ff00 */
[----:B----4-:R-:W-:-:S08]  /*0230*/  IMAD.WIDE R20, R9, 0x4, R14 ;  /* 0x0000000409147825 */ /* 0x010fd000078e020e */
[----:B------:R1:W3:Y:S01]  /*0240*/  @!P1 LDG.E.64 R12, desc[UR6][R20.64] ;  /* 0x00000006140c9981 */ /* 0x0002e2000c1e1b00 */
[----:B------:R-:W4:Y:S01]  /*0250*/  S2UR UR5, SR_CgaCtaId ;  /* 0x00000000000579c3 */ /* 0x000f220000008800 */
[----:B------:R-:W-:Y:S01]  /*0260*/  UMOV UR4, 0x400 ;  /* 0x0000040000047882 */ /* 0x000fe20000000000 */
[----:B------:R-:W-:Y:S01]  /*0270*/  ISETP.GE.AND P4, PT, R7, 0x10, PT ;  /* 0x000000100700780c */ /* 0x000fe20003f86270 */
[----:B----4-:R-:W-:Y:S01]  /*0280*/  UPRMT UR4, UR5, 0x654, UR4 ;  /* 0x0000065405047896 */ /* 0x010fe20008000004 */
[----:B--2---:R-:W-:Y:S02]  /*0290*/  SEL R14, R3, RZ, !P2 ;  /* 0x000000ff030e7207 */ /* 0x004fe40005000000 */
[----:B------:R-:W-:Y:S02]  /*02a0*/  SEL R15, R2, RZ, !P2 ;  /* 0x000000ff020f7207 */ /* 0x000fe40005000000 */
[----:B------:R-:W-:Y:S02]  /*02b0*/  FSEL R22, R14, RZ, !P2 ;  /* 0x000000ff0e167208 */ /* 0x000fe40005000000 */
[----:B------:R-:W-:-:S03]  /*02c0*/  FSEL R2, R15, RZ, !P2 ;  /* 0x000000ff0f027208 */ /* 0x000fc60005000000 */
[----:B------:R-:W2:Y:S04]  /*02d0*/  SHFL.BFLY PT, R25, R22, 0x10, 0x1f ;  /* 0x0e001f0016197f89 */ /* 0x000ea800000e0000 */
[----:B------:R-:W4:Y:S01]  /*02e0*/  SHFL.BFLY PT, R3, R2, 0x10, 0x1f ;  /* 0x0e001f0002037f89 */ /* 0x000f2200000e0000 */
[----:B--2---:R-:W-:Y:S01]  /*02f0*/  FADD R25, R22, R25 ;  /* 0x0000001916197221 */ /* 0x004fe20000000000 */
[----:B----4-:R-:W-:-:S04]  /*0300*/  FADD R23, R2, R3 ;  /* 0x0000000302177221 */ /* 0x010fc80000000000 */
[----:B------:R-:W2:Y:S04]  /*0310*/  SHFL.BFLY PT, R18, R25, 0x8, 0x1f ;  /* 0x0d001f0019127f89 */ /* 0x000ea800000e0000 */
[----:B------:R-:W4:Y:S01]  /*0320*/  SHFL.BFLY PT, R16, R23, 0x8, 0x1f ;  /* 0x0d001f0017107f89 */ /* 0x000f2200000e0000 */
[----:B--2---:R-:W-:Y:S01]  /*0330*/  FADD R3, R25, R18 ;  /* 0x0000001219037221 */ /* 0x004fe20000000000 */
[----:B------:R-:W-:Y:S02]  /*0340*/  IMAD.SHL.U32 R18, R7, 0x10, RZ ;  /* 0x0000001007127824 */ /* 0x000fe400078e00ff */
[----:B----4-:R-:W-:Y:S02]  /*0350*/  FADD R16, R23, R16 ;  /* 0x0000001017107221 */ /* 0x010fe40000000000 */
[----:B------:R-:W2:Y:S01]  /*0360*/  SHFL.BFLY PT, R2, R3, 0x4, 0x1f ;  /* 0x0c801f0003027f89 */ /* 0x000ea200000e0000 */
[----:B------:R-:W-:-:S03]  /*0370*/  LOP3.LUT R18, R18, 0x70, RZ, 0xc0, !PT ;  /* 0x0000007012127812 */ /* 0x000fc600078ec0ff */
[----:B-1----:R-:W1:Y:S01]  /*0380*/  SHFL.BFLY PT, R21, R16, 0x4, 0x1f ;  /* 0x0c801f0010157f89 */ /* 0x002e6200000e0000 */
[C---:B------:R-:W-:Y:S02]  /*0390*/  LOP3.LUT R20, R18.reuse, 0x8, RZ, 0xfc, !PT ;  /* 0x0000000812147812 */ /* 0x040fe400078efcff */
[----:B------:R-:W-:Y:S02]  /*03a0*/  LOP3.LUT R19, R19, R18, RZ, 0xfc, !PT ;  /* 0x0000001213137212 */ /* 0x000fe400078efcff */
[----:B------:R-:W-:Y:S02]  /*03b0*/  LEA.HI R18, R18, UR4, RZ, 0x1f ;  /* 0x0000000412127c11 */ /* 0x000fe4000f8ff8ff */
[----:B------:R-:W-:-:S03]  /*03c0*/  LEA.HI R20, R20, UR4, RZ, 0x1f ;  /* 0x0000000414147c11 */ /* 0x000fc6000f8ff8ff */
[----:B------:R-:W-:Y:S01]  /*03d0*/  IMAD R22, R19, 0x4, R18 ;  /* 0x0000000413167824 */ /* 0x000fe200078e0212 */
[----:B------:R-:W-:Y:S01]  /*03e0*/  LOP3.LUT R18, R7, 0x1f, RZ, 0xc0, !PT ;  /* 0x0000001f07127812 */ /* 0x000fe200078ec0ff */
[----:B------:R-:W-:Y:S01]  /*03f0*/  IMAD R23, R19, 0x4, R20 ;  /* 0x0000000413177824 */ /* 0x000fe200078e0214 */
[----:B---3--:R-:W-:Y:S02]  /*0400*/  SEL R19, R12, RZ, !P1 ;  /* 0x000000ff0c137207 */ /* 0x008fe40004800000 */
[----:B------:R-:W-:Y:S02]  /*0410*/  SEL R20, R13, RZ, !P1 ;  /* 0x000000ff0d147207 */ /* 0x000fe40004800000 */
[----:B------:R-:W-:Y:S01]  /*0420*/  ISETP.GE.U32.AND P3, PT, R18, 0x4, PT ;  /* 0x000000041200780c */ /* 0x000fe20003f66070 */
[----:B------:R-:W-:Y:S01]  /*0430*/  STS [R22], R19 ;  /* 0x0000001316007388 */ /* 0x000fe20000000800 */
[----:B------:R-:W-:Y:S01]  /*0440*/  SHF.R.U32.HI R18, RZ, 0x3, R7 ;  /* 0x00000003ff127819 */ /* 0x000fe20000011607 */
[----:B--2---:R-:W-:Y:S01]  /*0450*/  FADD R25, R3, R2 ;  /* 0x0000000203197221 */ /* 0x004fe20000000000 */
[----:B------:R-:W-:Y:S01]  /*0460*/  CS2R R2, SRZ ;  /* 0x0000000000027805 */ /* 0x000fe2000001ff00 */
[----:B------:R2:W-:Y:S01]  /*0470*/  STS [R23+0x20], R20 ;  /* 0x0000201417007388 */ /* 0x0005e20000000800 */
[----:B------:R-:W-:Y:S01]  /*0480*/  LOP3.LUT R12, R17, 0x6, RZ, 0xc0, !PT ;  /* 0x00000006110c7812 */ /* 0x000fe200078ec0ff */
[----:B-1----:R-:W-:Y:S01]  /*0490*/  FADD R13, R16, R21 ;  /* 0x00000015100d7221 */ /* 0x002fe20000000000 */
[C---:B------:R-:W-:Y:S01]  /*04a0*/  IMAD.SHL.U32 R16, R7.reuse, 0x8, RZ ;  /* 0x0000000807107824 */ /* 0x040fe200078e00ff */
[----:B------:R-:W-:Y:S01]  /*04b0*/  BAR.SYNC.DEFER_BLOCKING 0x0 ;  /* 0x0000000000007b1d */ /* 0x000fe20000010000 */
[----:B------:R-:W-:-:S02]  /*04c0*/  LOP3.LUT R21, R7, 0x3c, RZ, 0xc0, !PT ;  /* 0x0000003c07157812 */ /* 0x000fc400078ec0ff */
[----:B------:R-:W-:Y:S02]  /*04d0*/  LOP3.LUT R17, R18, 0x4, RZ, 0xc0, !PT ;  /* 0x0000000412117812 */ /* 0x000fe400078ec0ff */
[----:B------:R-:W-:Y:S01]  /*04e0*/  LOP3.LUT R16, R16, 0x1f8, RZ, 0xc0, !PT ;  /* 0x000001f810107812 */ /* 0x000fe200078ec0ff */
[----:B--2---:R-:W-:-:S03]  /*04f0*/  IMAD.SHL.U32 R20, R12, 0x8, RZ ;  /* 0x000000080c147824 */ /* 0x004fc600078e00ff */
[----:B------:R-:W-:Y:S01]  /*0500*/  IADD3 R23, R16, UR4, R21 ;  /* 0x0000000410177c10 */ /* 0x000fe2000fffe015 */
[----:B------:R1:W2:Y:S01]  /*0510*/  @!P2 LDG.E.64 R2, desc[UR6][R4.64] ;  /* 0x000000060402a981 */ /* 0x0002a2000c1e1b00 */
[----:B------:R-:W-:Y:S02]  /*0520*/  LOP3.LUT R22, R20, R17, RZ, 0xfc, !PT ;  /* 0x0000001114167212 */ /* 0x000fe400078efcff */
[C---:B------:R-:W-:Y:S01]  /*0530*/  LEA R21, R7.reuse, UR4, 0x2 ;  /* 0x0000000407157c11 */ /* 0x040fe2000f8e10ff */
[----:B------:R-:W-:Y:S04]  /*0540*/  LDS R18, [R23] ;  /* 0x0000000017127984 */ /* 0x000fe80000000800 */
[----:B------:R3:W-:Y:S01]  /*0550*/  LDS R19, [R23+0x4] ;  /* 0x0000040017137984 */ /* 0x0007e20000000800 */
[----:B-1----:R-:W-:Y:S01]  /*0560*/  LOP3.LUT R4, R7, 0x1, RZ, 0xc0, !PT ;  /* 0x0000000107047812 */ /* 0x002fe200078ec0ff */
[----:B------:R-:W-:Y:S03]  /*0570*/  BAR.SYNC.DEFER_BLOCKING 0x0 ;  /* 0x0000000000007b1d */ /* 0x000fe60000010000 */
[----:B------:R-:W-:Y:S01]  /*0580*/  ISETP.NE.U32.AND P0, PT, R4, 0x1, PT ;  /* 0x000000010400780c */ /* 0x000fe20003f05070 */
[----:B---3--:R-:W-:-:S03]  /*0590*/  VIADD R23, R20, UR4 ;  /* 0x0000000414177c36 */ /* 0x008fc60008000000 */
[----:B------:R-:W-:Y:S01]  /*05a0*/  ISETP.LT.AND P0, PT, R7, 0x10, P0 ;  /* 0x000000100700780c */ /* 0x000fe20000701270 */
[----:B------:R-:W-:Y:S01]  /*05b0*/  IMAD R23, R12, -0x4, R23 ;  /* 0xfffffffc0c177824 */ /* 0x000fe200078e0217 */
[----:B------:R-:W-:Y:S04]  /*05c0*/  @!P3 STS [R22+UR4], R13 ;  /* 0x0000000d1600b988 */ /* 0x000fe80008000804 */
[----:B------:R-:W-:Y:S01]  /*05d0*/  @!P3 STS [R22+UR4+0x8], R25 ;  /* 0x000008191600b988 */ /* 0x000fe20008000804 */
[----:B------:R-:W-:Y:S06]  /*05e0*/  BAR.SYNC.DEFER_BLOCKING 0x0 ;  /* 0x0000000000007b1d */ /* 0x000fec0000010000 */
[----:B------:R-:W1:Y:S04]  /*05f0*/  @!P4 LDS R11, [R21] ;  /* 0x00000000150bc984 */ /* 0x000e680000000800 */
[----:B-1----:R-:W1:Y:S02]  /*0600*/  SHFL.BFLY PT, R24, R11, 0x1, 0x1f ;  /* 0x0c201f000b187f89 */ /* 0x002e6400000e0000 */
[----:B-1----:R-:W-:-:S05]  /*0610*/  FADD R24, R11, R24 ;  /* 0x000000180b187221 */ /* 0x002fca0000000000 */
[----:B------:R-:W-:Y:S01]  /*0620*/  @P0 STS [R21], R24 ;  /* 0x0000001815000388 */ /* 0x000fe20000000800 */
[----:B------:R-:W-:Y:S06]  /*0630*/  BAR.SYNC.DEFER_BLOCKING 0x0 ;  /* 0x0000000000007b1d */ /* 0x000fec0000010000 */
[----:B------:R-:W1:Y:S04]  /*0640*/  LDS R4, [R20+UR4] ;  /* 0x0000000414047984 */ /* 0x000e680008000800 */
[----:B------:R-:W3:Y:S01]  /*0650*/  LDS R5, [R20+UR4+0x8] ;  /* 0x0000080414057984 */ /* 0x000ee20008000800 */
[----:B------:R-:W-:Y:S01]  /*0660*/  BAR.SYNC.DEFER_BLOCKING 0x0 ;  /* 0x0000000000007b1d */ /* 0x000fe20000010000 */
[----:B-1----:R-:W-:Y:S01]  /*0670*/  FFMA R15, R4, -0.0625, R15 ;  /* 0xbd800000040f7823 */ /* 0x002fe2000000000f */
[----:B---3--:R-:W-:-:S03]  /*0680*/  FFMA R14, R5, -0.0625, R14 ;  /* 0xbd800000050e7823 */ /* 0x008fc6000000000e */
[----:B------:R-:W-:Y:S01]  /*0690*/  FMUL R15, R15, R15 ;  /* 0x0000000f0f0f7220 */ /* 0x000fe20000400000 */
[----:B------:R-:W-:Y:S01]  /*06a0*/  STS.64 [R23], R4 ;  /* 0x0000000417007388 */ /* 0x000fe20000000a00 */
[----:B------:R-:W-:-:S03]  /*06b0*/  FMUL R14, R14, R14 ;  /* 0x0000000e0e0e7220 */ /* 0x000fc60000400000 */
[----:B------:R-:W-:Y:S02]  /*06c0*/  FSEL R15, R15, RZ, !P2 ;  /* 0x000000ff0f0f7208 */ /* 0x000fe40005000000 */
[----:B------:R-:W-:-:S03]  /*06d0*/  FSEL R14, R14, RZ, !P2 ;  /* 0x000000ff0e0e7208 */ /* 0x000fc60005000000 */
[----:B------:R-:W1:Y:S04]  /*06e0*/  SHFL.BFLY PT, R26, R15, 0x10, 0x1f ;  /* 0x0e001f000f1a7f89 */ /* 0x000e6800000e0000 */
[----:B------:R-:W3:Y:S01]  /*06f0*/  SHFL.BFLY PT, R11, R14, 0x10, 0x1f ;  /* 0x0e001f000e0b7f89 */ /* 0x000ee200000e0000 */
[----:B-1----:R-:W-:Y:S01]  /*0700*/  FADD R26, R15, R26 ;  /* 0x0000001a0f1a7221 */ /* 0x002fe20000000000 */
[----:B---3--:R-:W-:-:S04]  /*0710*/  FADD R25, R14, R11 ;  /* 0x0000000b0e197221 */ /* 0x008fc80000000000 */
[----:B------:R-:W1:Y:S04]  /*0720*/  SHFL.BFLY PT, R11, R26, 0x8, 0x1f ;  /* 0x0d001f001a0b7f89 */ /* 0x000e6800000e0000 */
[----:B------:R-:W3:Y:S01]  /*0730*/  SHFL.BFLY PT, R24, R25, 0x8, 0x1f ;  /* 0x0d001f0019187f89 */ /* 0x000ee200000e0000 */
[----:B-1----:R-:W-:Y:S01]  /*0740*/  FADD R13, R26, R11 ;  /* 0x0000000b1a0d7221 */ /* 0x002fe20000000000 */
[----:B------:R-:W-:Y:S01]  /*0750*/  LOP3.LUT R11, R7, 0x7, RZ, 0xc0, !PT ;  /* 0x00000007070b7812 */ /* 0x000fe200078ec0ff */
[----:B---3--:R-:W-:Y:S01]  /*0760*/  FADD R27, R25, R24 ;  /* 0x00000018191b7221 */ /* 0x008fe20000000000 */
[----:B------:R-:W-:Y:S02]  /*0770*/  IMAD.MOV.U32 R25, RZ, RZ, 0x3d800000 ;  /* 0x3d800000ff197424 */ /* 0x000fe400078e00ff */
[----:B------:R-:W1:Y:S04]  /*0780*/  SHFL.BFLY PT, R24, R13, 0x4, 0x1f ;  /* 0x0c801f000d187f89 */ /* 0x000e6800000e0000 */
[----:B------:R-:W3:Y:S01]  /*0790*/  SHFL.BFLY PT, R28, R27, 0x4, 0x1f ;  /* 0x0c801f001b1c7f89 */ /* 0x000ee200000e0000 */
[----:B-1----:R-:W-:Y:S01]  /*07a0*/  FADD R15, R13, R24 ;  /* 0x000000180d0f7221 */ /* 0x002fe20000000000 */
[----:B------:R-:W-:Y:S01]  /*07b0*/  BAR.SYNC.DEFER_BLOCKING 0x0 ;  /* 0x0000000000007b1d */ /* 0x000fe20000010000 */
[----:B------:R-:W-:Y:S01]  /*07c0*/  LEA R24, R11, UR4, 0x2 ;  /* 0x000000040b187c11 */ /* 0x000fe2000f8e10ff */
[----:B---3--:R-:W-:-:S04]  /*07d0*/  FADD R29, R27, R28 ;  /* 0x0000001c1b1d7221 */ /* 0x008fc80000000000 */
[----:B------:R-:W-:Y:S02]  /*07e0*/  LDS R14, [R24] ;  /* 0x00000000180e7984 */ /* 0x000fe40000000800 */
[----:B------:R-:W-:Y:S06]  /*07f0*/  BAR.SYNC.DEFER_BLOCKING 0x0 ;  /* 0x0000000000007b1d */ /* 0x000fec0000010000 */
[----:B------:R-:W-:Y:S04]  /*0800*/  @!P3 STS [R22+UR4], R15 ;  /* 0x0000000f1600b988 */ /* 0x000fe80008000804 */
[----:B------:R-:W-:Y:S01]  /*0810*/  @!P3 STS [R22+UR4+0x8], R29 ;  /* 0x0000081d1600b988 */ /* 0x000fe20008000804 */
[----:B------:R-:W-:Y:S06]  /*0820*/  BAR.SYNC.DEFER_BLOCKING 0x0 ;  /* 0x0000000000007b1d */ /* 0x000fec0000010000 */
[----:B------:R-:W1:Y:S04]  /*0830*/  @!P4 LDS R10, [R21] ;  /* 0x00000000150ac984 */ /* 0x000e680000000800 */
[----:B-1----:R-:W1:Y:S02]  /*0840*/  SHFL.BFLY PT, R11, R10, 0x1, 0x1f ;  /* 0x0c201f000a0b7f89 */ /* 0x002e6400000e0000 */
[----:B-1----:R-:W-:-:S02]  /*0850*/  FADD R26, R10, R11 ;  /* 0x0000000b0a1a7221 */ /* 0x002fc40000000000 */
[----:B------:R-:W1:Y:S03]  /*0860*/  LDC.64 R10, c[0x0][0x228] ;  /* 0x00008a00ff0a7b82 */ /* 0x000e660000000a00 */
[----:B------:R2:W-:Y:S05]  /*0870*/  @P0 STS [R21], R26 ;  /* 0x0000001a15000388 */ /* 0x0005ea0000000800 */
[----:B------:R-:W-:Y:S01]  /*0880*/  BAR.SYNC.DEFER_BLOCKING 0x0 ;  /* 0x0000000000007b1d */ /* 0x000fe20000010000 */
[----:B------:R-:W-:Y:S02]  /*0890*/  LOP3.LUT P0, RZ, R17, R8, RZ, 0xfc, !PT ;  /* 0x0000000811ff7212 */ /* 0x000fe4000780fcff */
[----:B--2---:R-:W-:-:S02]  /*08a0*/  SEL R21, R2, RZ, !P2 ;  /* 0x000000ff02157207 */ /* 0x004fc40005000000 */
[----:B------:R-:W-:Y:S02]  /*08b0*/  SEL R2, R3, RZ, !P2 ;  /* 0x000000ff03027207 */ /* 0x000fe40005000000 */
[----:B------:R-:W-:Y:S01]  /*08c0*/  LOP3.LUT R3, R0, 0x7, R7, 0xf8, !PT ;  /* 0x0000000700037812 */ /* 0x000fe200078ef807 */
[----:B------:R-:W-:Y:S02]  /*08d0*/  FFMA R4, R4, -0.0625, R21 ;  /* 0xbd80000004047823 */ /* 0x000fe40000000015 */
[----:B------:R-:W-:Y:S01]  /*08e0*/  FFMA R5, R5, -0.0625, R2 ;  /* 0xbd80000005057823 */ /* 0x000fe20000000002 */
[C---:B------:R-:W-:Y:S01]  /*08f0*/  ISETP.LT.AND P0, PT, R3.reuse, 0x400, !P0 ;  /* 0x000004000300780c */ /* 0x040fe20004701270 */
[----:B-1----:R-:W-:Y:S01]  /*0900*/  IMAD.WIDE R10, R3, 0x4, R10 ;  /* 0x00000004030a7825 */ /* 0x002fe200078e020a */
[----:B------:R-:W1:Y:S04]  /*0910*/  LDS R12, [R20+UR4] ;  /* 0x00000004140c7984 */ /* 0x000e680008000800 */
[----:B------:R-:W2:Y:S01]  /*0920*/  LDS R13, [R20+UR4+0x8] ;  /* 0x00000804140d7984 */ /* 0x000ea20008000800 */
[----:B------:R-:W-:Y:S01]  /*0930*/  BAR.SYNC.DEFER_BLOCKING 0x0 ;  /* 0x0000000000007b1d */ /* 0x000fe20000010000 */
[----:B-1----:R-:W-:-:S05]  /*0940*/  FFMA R15, R12, R25, 9.9999997473787516356e-06 ;  /* 0x3727c5ac0c0f7423 */ /* 0x002fca0000000019 */
[----:B--2---:R1:W-:Y:S01]  /*0950*/  STS.64 [R23], R12 ;  /* 0x0000000c17007388 */ /* 0x0043e20000000a00 */
[----:B------:R-:W-:Y:S01]  /*0960*/  FFMA R22, R25, R13, 9.9999997473787516356e-06 ;  /* 0x3727c5ac19167423 */ /* 0x000fe2000000000d */
[----:B------:R-:W-:Y:S01]  /*0970*/  MUFU.RSQ R15, R15 ;  /* 0x0000000f000f7308 */ /* 0x000fe20000001400 */
[----:B------:R-:W-:Y:S07]  /*0980*/  BAR.SYNC.DEFER_BLOCKING 0x0 ;  /* 0x0000000000007b1d */ /* 0x000fee0000010000 */
[----:B------:R-:W2:Y:S01]  /*0990*/  MUFU.RSQ R22, R22 ;  /* 0x0000001600167308 */ /* 0x000ea20000001400 */
[C---:B-1----:R-:W-:Y:S01]  /*09a0*/  IMAD.SHL.U32 R12, R7.reuse, 0x20, RZ ;  /* 0x00000020070c7824 */ /* 0x042fe200078e00ff */
[----:B------:R-:W-:-:S04]  /*09b0*/  LOP3.LUT R7, R7, 0x38, RZ, 0xc0, !PT ;  /* 0x0000003807077812 */ /* 0x000fc800078ec0ff */
[----:B------:R-:W-:Y:S02]  /*09c0*/  LOP3.LUT R17, R12, 0x60, RZ, 0xc0, !PT ;  /* 0x000000600c117812 */ /* 0x000fe400078ec0ff */
[----:B------:R-:W-:Y:S02]  /*09d0*/  IADD3 R16, R16, UR4, R7 ;  /* 0x0000000410107c10 */ /* 0x000fe4000fffe007 */
[C---:B------:R-:W-:Y:S02]  /*09e0*/  LOP3.LUT R0, R17.reuse, 0x10, RZ, 0xfc, !PT ;  /* 0x0000001011007812 */ /* 0x040fe400078efcff */
[----:B------:R-:W-:Y:S02]  /*09f0*/  LOP3.LUT R6, R6, R17, RZ, 0xfc, !PT ;  /* 0x0000001106067212 */ /* 0x000fe400078efcff */
[----:B------:R-:W-:Y:S01]  /*0a00*/  LEA.HI R17, R17, UR4, RZ, 0x1f ;  /* 0x0000000411117c11 */ /* 0x000fe2000f8ff8ff */
[----:B--2---:R-:W-:Y:S01]  /*0a10*/  FFMA R22, R22, R5, R19 ;  /* 0x0000000516167223 */ /* 0x004fe20000000013 */
[----:B------:R-:W-:Y:S01]  /*0a20*/  LEA.HI R21, R0, UR4, RZ, 0x1f ;  /* 0x0000000400157c11 */ /* 0x000fe2000f8ff8ff */
[----:B------:R-:W1:Y:S01]  /*0a30*/  LDS R24, [R24] ;  /* 0x0000000018187984 */ /* 0x000e620000000800 */
[----:B------:R-:W-:Y:S01]  /*0a40*/  FFMA R0, R15, R4, R18 ;  /* 0x000000040f007223 */ /* 0x000fe20000000012 */
[C---:B------:R-:W-:Y:S01]  /*0a50*/  IMAD R17, R6.reuse, 0x4, R17 ;  /* 0x0000000406117824 */ /* 0x040fe200078e0211 */
[----:B------:R-:W2:Y:S01]  /*0a60*/  LDC.64 R4, c[0x0][0x230] ;  /* 0x00008c00ff047b82 */ /* 0x000ea20000000a00 */
[----:B------:R-:W-:-:S07]  /*0a70*/  IMAD R21, R6, 0x4, R21 ;  /* 0x0000000406157824 */ /* 0x000fce00078e0215 */
[----:B------:R-:W3:Y:S01]  /*0a80*/  LDC.64 R6, c[0x0][0x220] ;  /* 0x00008800ff067b82 */ /* 0x000ee20000000a00 */
[----:B--2---:R-:W-:-:S04]  /*0a90*/  IMAD.WIDE R4, R9, 0x4, R4 ;  /* 0x0000000409047825 */ /* 0x004fc800078e0204 */
[----:B---3--:R-:W-:-:S04]  /*0aa0*/  IMAD.WIDE R2, R3, 0x4, R6 ;  /* 0x0000000403027825 */ /* 0x008fc800078e0206 */
[----:B-1----:R-:W-:-:S04]  /*0ab0*/  FFMA R8, R24, R25, 9.9999997473787516356e-06 ;  /* 0x3727c5ac18087423 */ /* 0x002fc80000000019 */
[----:B------:R-:W1:Y:S02]  /*0ac0*/  MUFU.RSQ R13, R8 ;  /* 0x00000008000d7308 */ /* 0x000e640000001400 */
[----:B-1----:R-:W-:Y:S01]  /*0ad0*/  @P0 STG.E desc[UR6][R10.64], R13 ;  /* 0x0000000d0a000986 */ /* 0x002fe2000c101906 */
[----:B------:R-:W-:Y:S06]  /*0ae0*/  BAR.SYNC.DEFER_BLOCKING 0x0 ;  /* 0x0000000000007b1d */ /* 0x000fec0000010000 */
[----:B------:R-:W-:Y:S04]  /*0af0*/  STS [R17], R0 ;  /* 0x0000000011007388 */ /* 0x000fe80000000800 */
[----:B------:R-:W-:Y:S01]  /*0b00*/  STS [R21+0x40], R22 ;  /* 0x0000401615007388 */ /* 0x000fe20000000800 */
[----:B------:R-:W-:Y:S06]  /*0b10*/  BAR.SYNC.DEFER_BLOCKING 0x0 ;  /* 0x0000000000007b1d */ /* 0x000fec0000010000 */
[----:B------:R-:W1:Y:S04]  /*0b20*/  LDS.64 R18, [R16] ;  /* 0x0000000010127984 */ /* 0x000e680000000a00 */
[----:B-1----:R1:W-:Y:S01]  /*0b30*/  @!P1 STG.E.64 desc[UR6][R4.64], R18 ;  /* 0x0000001204009986 */ /* 0x0023e2000c101b06 */
[----:B------:R-:W-:Y:S05]  /*0b40*/  @!P0 EXIT ;  /* 0x000000000000894d */ /* 0x000fea0003800000 */
[----:B-1----:R-:W-:-:S05]  /*0b50*/  FMUL R5, R14, 0.0625 ;  /* 0x3d8000000e057820 */ /* 0x002fca0000400000 */
[----:B------:R-:W-:Y:S01]  /*0b60*/  STG.E desc[UR6][R2.64], R5 ;  /* 0x0000000502007986 */ /* 0x000fe2000c101906 */
[----:B------:R-:W-:Y:S05]  /*0b70*/  EXIT ;  /* 0x000000000000794d */ /* 0x000fea0003800000 */
.L_x_0:
[----:B------:R-:W-:-:S00]  /*0b80*/  BRA `(.L_x_0) ;  /* 0xfffffffc00fc7947 */ /* 0x000fc0000383ffff */
[----:B------:R-:W-:-:S00]  /*0b90*/  NOP ;  /* 0x0000000000007918 */ /* 0x000fc00000000000 */
        /* <DEDUP_REMOVED lines=14> */
.L_x_1:


//--------------------- .nv.global.init           --------------------------
	.section	.nv.global.init,"aw",@progbits
.nv.global.init:
	.type		_$_str,@object
	.size		_$_str,(.L_0 - _$_str)
_$_str:
        /*0000*/ 	.byte	0x5f, 0x5f, 0x43, 0x55, 0x44, 0x41, 0x5f, 0x46, 0x54, 0x5a, 0x00
.L_0:


//--------------------- .nv.shared.triton_per_fused__native_batch_norm_legit_add_6 --------------------------
	.section	.nv.shared.triton_per_fused__native_batch_norm_legit_add_6,"aw",@nobits
	.sectionflags	@""
	.align	16
	.zero		1024


//--------------------- .nv.constant0.triton_per_fused__native_batch_norm_legit_add_6 --------------------------
	.section	.nv.constant0.triton_per_fused__native_batch_norm_legit_add_6,"a",@progbits
	.sectionflags	@""
	.align	4
.nv.constant0.triton_per_fused__native_batch_norm_legit_add_6:
	.zero		576
